//
// Generated by NVIDIA NVVM Compiler
//
// Compiler Build ID: CL-36424714
// Cuda compilation tools, release 13.0, V13.0.88
// Based on NVVM 20.0.0
//

.version 9.0
.target sm_100
.address_size 64

	// .globl	_Z15hadamard_kernelP7double2ii

.visible .entry _Z15hadamard_kernelP7double2ii(
	.param .u64 .ptr .align 1 _Z15hadamard_kernelP7double2ii_param_0,
	.param .u32 _Z15hadamard_kernelP7double2ii_param_1,
	.param .u32 _Z15hadamard_kernelP7double2ii_param_2
)
{
	.reg .pred 	%p<3>;
	.reg .b32 	%r<12>;
	.reg .b64 	%rd<25>;
	.reg .b64 	%fd<13>;

	ld.param.u64 	%rd10, [_Z15hadamard_kernelP7double2ii_param_0];
	ld.param.u32 	%r2, [_Z15hadamard_kernelP7double2ii_param_1];
	ld.param.u32 	%r3, [_Z15hadamard_kernelP7double2ii_param_2];
	mov.u32 	%r4, %ctaid.x;
	mov.u32 	%r5, %ntid.x;
	mov.u32 	%r6, %tid.x;
	mad.lo.s32 	%r7, %r4, %r5, %r6;
	cvt.u64.u32 	%rd24, %r7;
	mov.u32 	%r8, %nctaid.x;
	mul.lo.s32 	%r1, %r8, %r5;
	cvt.u64.u32 	%rd2, %r3;
	mov.b64 	%rd11, 1;
	shl.b64 	%rd3, %rd11, %r3;
	add.s32 	%r9, %r2, -1;
	cvt.u64.u32 	%rd4, %r9;
	shr.u64 	%rd12, %rd24, %r9;
	setp.ne.s64 	%p1, %rd12, 0;
	@%p1 bra 	$L__BB0_3;
	cvta.to.global.u64 	%rd5, %rd10;
	add.s64 	%rd6, %rd3, -1;
	cvt.u64.u32 	%rd7, %r1;
	cvt.u32.u64 	%r10, %rd2;
	cvt.u32.u64 	%r11, %rd4;
$L__BB0_2:
	shr.u64 	%rd13, %rd24, %r10;
	mov.b64 	%rd14, 2;
	shl.b64 	%rd15, %rd14, %r10;
	and.b64  	%rd16, %rd24, %rd6;
	mad.lo.s64 	%rd17, %rd13, %rd15, %rd16;
	or.b64  	%rd18, %rd17, %rd3;
	shl.b64 	%rd19, %rd17, 4;
	add.s64 	%rd20, %rd5, %rd19;
	ld.global.v2.f64 	{%fd1, %fd2}, [%rd20];
	shl.b64 	%rd21, %rd18, 4;
	add.s64 	%rd22, %rd5, %rd21;
	ld.global.v2.f64 	{%fd3, %fd4}, [%rd22];
	add.f64 	%fd5, %fd1, %fd3;
	add.f64 	%fd6, %fd2, %fd4;
	mul.f64 	%fd7, %fd5, 0d3FE6A09E667F3BCC;
	mul.f64 	%fd8, %fd6, 0d3FE6A09E667F3BCC;
	st.global.v2.f64 	[%rd20], {%fd7, %fd8};
	sub.f64 	%fd9, %fd1, %fd3;
	sub.f64 	%fd10, %fd2, %fd4;
	mul.f64 	%fd11, %fd9, 0d3FE6A09E667F3BCC;
	mul.f64 	%fd12, %fd10, 0d3FE6A09E667F3BCC;
	st.global.v2.f64 	[%rd22], {%fd11, %fd12};
	add.s64 	%rd24, %rd24, %rd7;
	shr.u64 	%rd23, %rd24, %r11;
	setp.eq.s64 	%p2, %rd23, 0;
	@%p2 bra 	$L__BB0_2;
$L__BB0_3:
	ret;

}


// ===== COMPILED SASS (sm_100) =====

	.target	sm_100

	.elftype	@"ET_EXEC"


//--------------------- .note.nv.tkinfo           --------------------------
	.section	.note.nv.tkinfo,"",@"SHT_NOTE"
	.sectionflags	@"SHF_NOTE_NV_TKINFO"
	.tkinfo
        /*0018*/ 	.word	0x00000002
        /*0030*/ 	.string	""
        /*0030*/ 	.string	"ptxas"
        /*0030*/ 	.string	"Cuda compilation tools, release 13.0, V13.0.88"
        /*0030*/ 	.string	"Build cuda_13.0.r13.0/compiler.36424714_0"
        /*0030*/ 	.string	"-arch sm_100 -m 64 "



//--------------------- .note.nv.cuinfo           --------------------------
	.section	.note.nv.cuinfo,"",@"SHT_NOTE"
	.sectionflags	@"SHF_NOTE_NV_CUINFO"
        /*0018*/ 	.short	0x0002
        /*001a*/ 	.short	0x0064
        /*001c*/ 	.short	0x0082
	.zero		2


//--------------------- .nv.info                  --------------------------
	.section	.nv.info,"",@"SHT_CUDA_INFO"
	.align	4


	//----- nvinfo : EIATTR_REGCOUNT
	.align		4
        /*0000*/ 	.byte	0x04, 0x2f
        /*0002*/ 	.short	(.L_1 - .L_0)
	.align		4
.L_0:
        /*0004*/ 	.word	index@(_Z15hadamard_kernelP7double2ii)
        /*0008*/ 	.word	0x00000016


	//----- nvinfo : EIATTR_FRAME_SIZE
	.align		4
.L_1:
        /*000c*/ 	.byte	0x04, 0x11
        /*000e*/ 	.short	(.L_3 - .L_2)
	.align		4
.L_2:
        /*0010*/ 	.word	index@(_Z15hadamard_kernelP7double2ii)
        /*0014*/ 	.word	0x00000000


	//----- nvinfo : EIATTR_MIN_STACK_SIZE
	.align		4
.L_3:
        /*0018*/ 	.byte	0x04, 0x12
        /*001a*/ 	.short	(.L_5 - .L_4)
	.align		4
.L_4:
        /*001c*/ 	.word	index@(_Z15hadamard_kernelP7double2ii)
        /*0020*/ 	.word	0x00000000
.L_5:


//--------------------- .nv.compat                --------------------------
	.section	.nv.compat,"",@"SHT_CUDA_COMPAT_INFO"
	.align	4
        /*0000*/ 	.byte	0x02, 0x09, 0x00, 0x00, 0x02, 0x02, 0x01, 0x00, 0x02, 0x05, 0x05, 0x00, 0x03, 0x07, 0x01, 0x01
        /*0010*/ 	.byte	0x02, 0x03, 0x00, 0x00, 0x02, 0x06, 0x01, 0x00, 0x04, 0x0b, 0x08, 0x00, 0x01, 0x00, 0x00, 0x00
        /*0020*/ 	.byte	0x00, 0x00, 0x00, 0x00


//--------------------- .nv.info._Z15hadamard_kernelP7double2ii --------------------------
	.section	.nv.info._Z15hadamard_kernelP7double2ii,"",@"SHT_CUDA_INFO"
	.sectionflags	@""
	.align	4


	//----- nvinfo : EIATTR_CUDA_API_VERSION
	.align		4
        /*0000*/ 	.byte	0x04, 0x37
        /*0002*/ 	.short	(.L_7 - .L_6)
.L_6:
        /*0004*/ 	.word	0x00000082


	//----- nvinfo : EIATTR_KPARAM_INFO
	.align		4
.L_7:
        /*0008*/ 	.byte	0x04, 0x17
        /*000a*/ 	.short	(.L_9 - .L_8)
.L_8:
        /*000c*/ 	.word	0x00000000
        /*0010*/ 	.short	0x0002
        /*0012*/ 	.short	0x000c
        /*0014*/ 	.byte	0x00, 0xf0, 0x11, 0x00


	//----- nvinfo : EIATTR_KPARAM_INFO
	.align		4
.L_9:
        /*0018*/ 	.byte	0x04, 0x17
        /*001a*/ 	.short	(.L_11 - .L_10)
.L_10:
        /*001c*/ 	.word	0x00000000
        /*0020*/ 	.short	0x0001
        /*0022*/ 	.short	0x0008
        /*0024*/ 	.byte	0x00, 0xf0, 0x11, 0x00


	//----- nvinfo : EIATTR_KPARAM_INFO
	.align		4
.L_11:
        /*0028*/ 	.byte	0x04, 0x17
        /*002a*/ 	.short	(.L_13 - .L_12)
.L_12:
        /*002c*/ 	.word	0x00000000
        /*0030*/ 	.short	0x0000
        /*0032*/ 	.short	0x0000
        /*0034*/ 	.byte	0x00, 0xf5, 0x21, 0x00


	//----- nvinfo : EIATTR_SPARSE_MMA_MASK
	.align		4
.L_13:
        /*0038*/ 	.byte	0x03, 0x50
        /*003a*/ 	.short	0x0000


	//----- nvinfo : EIATTR_MAXREG_COUNT
	.align		4
        /*003c*/ 	.byte	0x03, 0x1b
        /*003e*/ 	.short	0x00ff


	//----- nvinfo : EIATTR_MERCURY_ISA_VERSION
	.align		4
        /*0040*/ 	.byte	0x03, 0x5f
        /*0042*/ 	.short	0x0101


	//----- nvinfo : EIATTR_VRC_CTA_INIT_COUNT
	.align		4
        /*0044*/ 	.byte	0x02, 0x4a
	.zero		1
	.zero		1


	//----- nvinfo : EIATTR_EXIT_INSTR_OFFSETS
	.align		4
        /*0048*/ 	.byte	0x04, 0x1c
        /*004a*/ 	.short	(.L_15 - .L_14)


	//   ....[0]....
.L_14:
        /*004c*/ 	.word	0x000000c0


	//   ....[1]....
        /*0050*/ 	.word	0x000003d0


	//----- nvinfo : EIATTR_CRS_STACK_SIZE
	.align		4
.L_15:
        /*0054*/ 	.byte	0x04, 0x1e
        /*0056*/ 	.short	(.L_17 - .L_16)
.L_16:
        /*0058*/ 	.word	0x00000000


	//----- nvinfo : EIATTR_CBANK_PARAM_SIZE
	.align		4
.L_17:
        /*005c*/ 	.byte	0x03, 0x19
        /*005e*/ 	.short	0x0010


	//----- nvinfo : EIATTR_PARAM_CBANK
	.align		4
        /*0060*/ 	.byte	0x04, 0x0a
        /*0062*/ 	.short	(.L_19 - .L_18)
	.align		4
.L_18:
        /*0064*/ 	.word	index@(.nv.constant0._Z15hadamard_kernelP7double2ii)
        /*0068*/ 	.short	0x0380
        /*006a*/ 	.short	0x0010


	//----- nvinfo : EIATTR_SW_WAR
	.align		4
.L_19:
        /*006c*/ 	.byte	0x04, 0x36
        /*006e*/ 	.short	(.L_21 - .L_20)
.L_20:
        /*0070*/ 	.word	0x00000008
.L_21:


//--------------------- .nv.callgraph             --------------------------
	.section	.nv.callgraph,"",@"SHT_CUDA_CALLGRAPH"
	.align	4
	.sectionentsize	8
	.align		4
        /*0000*/ 	.word	0x00000000
	.align		4
        /*0004*/ 	.word	0xffffffff
	.align		4
        /*0008*/ 	.word	0x00000000
	.align		4
        /*000c*/ 	.word	0xfffffffe
	.align		4
        /*0010*/ 	.word	0x00000000
	.align		4
        /*0014*/ 	.word	0xfffffffd
	.align		4
        /*0018*/ 	.word	0x00000000
	.align		4
        /*001c*/ 	.word	0xfffffffc


//--------------------- .text._Z15hadamard_kernelP7double2ii --------------------------
	.section	.text._Z15hadamard_kernelP7double2ii,"ax",@progbits
	.align	128
        .global         _Z15hadamard_kernelP7double2ii
        .type           _Z15hadamard_kernelP7double2ii,@function
        .size           _Z15hadamard_kernelP7double2ii,(.L_x_3 - _Z15hadamard_kernelP7double2ii)
        .other          _Z15hadamard_kernelP7double2ii,@"STO_CUDA_ENTRY STV_DEFAULT"
_Z15hadamard_kernelP7double2ii:
.text._Z15hadamard_kernelP7double2ii:
[----:B------:R-:W-:Y:S01]  /*0000*/  LDC R1, c[0x0][0x37c] ;  /* 0x0000df00ff017b82 */ /* 0x000fe20000000800 */
[----:B------:R-:W0:Y:S07]  /*0010*/  S2R R15, SR_TID.X ;  /* 0x00000000000f7919 */ /* 0x000e2e0000002100 */
[----:B------:R-:W0:Y:S01]  /*0020*/  S2UR UR5, SR_CTAID.X ;  /* 0x00000000000579c3 */ /* 0x000e220000002500 */
[----:B------:R-:W1:Y:S07]  /*0030*/  LDCU.64 UR6, c[0x0][0x388] ;  /* 0x00007100ff0677ac */ /* 0x000e6e0008000a00 */
[----:B------:R-:W0:Y:S01]  /*0040*/  LDC R0, c[0x0][0x360] ;  /* 0x0000d800ff007b82 */ /* 0x000e220000000800 */
[----:B-1----:R-:W-:Y:S01]  /*0050*/  UIADD3 UR4, UPT, UPT, UR6, -0x1, URZ ;  /* 0xffffffff06047890 */ /* 0x002fe2000fffe0ff */
[----:B0-----:R-:W-:Y:S01]  /*0060*/  IMAD R15, R0, UR5, R15 ;  /* 0x00000005000f7c24 */ /* 0x001fe2000f8e020f */
[----:B------:R-:W0:Y:S04]  /*0070*/  LDCU UR5, c[0x0][0x370] ;  /* 0x00006e00ff0577ac */ /* 0x000e280008000800 */
[----:B------:R-:W-:-:S04]  /*0080*/  SHF.R.U64 R2, R15, UR4, RZ ;  /* 0x000000040f027c19 */ /* 0x000fc800080012ff */
[----:B------:R-:W-:-:S04]  /*0090*/  ISETP.NE.U32.AND P0, PT, R2, RZ, PT ;  /* 0x000000ff0200720c */ /* 0x000fc80003f05070 */
[----:B------:R-:W-:Y:S01]  /*00a0*/  ISETP.NE.AND.EX P0, PT, RZ, RZ, PT, P0 ;  /* 0x000000ffff00720c */ /* 0x000fe20003f05300 */
[----:B0-----:R-:W-:-:S12]  /*00b0*/  IMAD R0, R0, UR5, RZ ;  /* 0x0000000500007c24 */ /* 0x001fd8000f8e02ff */
[----:B------:R-:W-:Y:S05]  /*00c0*/  @P0 EXIT ;  /* 0x000000000000094d */ /* 0x000fea0003800000 */
[----:B------:R-:W-:Y:S01]  /*00d0*/  UMOV UR6, 0x1 ;  /* 0x0000000100067882 */ /* 0x000fe20000000000 */
[----:B------:R-:W-:Y:S01]  /*00e0*/  BSSY.RECONVERGENT B0, `(.L_x_0) ;  /* 0x000002e000007945 */ /* 0x000fe20003800200 */
[----:B------:R-:W-:Y:S01]  /*00f0*/  USHF.L.U32 UR13, UR6, UR7, URZ ;  /* 0x00000007060d7299 */ /* 0x000fe200080006ff */
[----:B------:R-:W-:Y:S01]  /*0100*/  IMAD.MOV.U32 R14, RZ, RZ, RZ ;  /* 0x000000ffff0e7224 */ /* 0x000fe200078e00ff */
[----:B------:R-:W-:Y:S02]  /*0110*/  USHF.L.U64.HI UR6, UR6, UR7, URZ ;  /* 0x0000000706067299 */ /* 0x000fe400080102ff */
[----:B------:R-:W-:Y:S01]  /*0120*/  UIADD3 UR11, UP0, UPT, UR13, -0x1, URZ ;  /* 0xffffffff0d0b7890 */ /* 0x000fe2000ff1e0ff */
[----:B------:R-:W-:Y:S01]  /*0130*/  UMOV UR5, 0x2 ;  /* 0x0000000200057882 */ /* 0x000fe20000000000 */
[----:B------:R-:W0:Y:S01]  /*0140*/  LDCU.64 UR8, c[0x0][0x358] ;  /* 0x00006b00ff0877ac */ /* 0x000e220008000a00 */
[----:B------:R-:W-:Y:S01]  /*0150*/  USHF.L.U64.HI UR10, UR5, UR7, URZ ;  /* 0x00000007050a7299 */ /* 0x000fe200080102ff */
[----:B------:R-:W1:Y:S01]  /*0160*/  LDCU.64 UR14, c[0x0][0x380] ;  /* 0x00007000ff0e77ac */ /* 0x000e620008000a00 */
[----:B------:R-:W-:-:S02]  /*0170*/  USHF.L.U32 UR5, UR5, UR7, URZ ;  /* 0x0000000705057299 */ /* 0x000fc400080006ff */
[----:B------:R-:W-:-:S12]  /*0180*/  UIADD3.X UR12, UPT, UPT, UR6, -0x1, URZ, UP0, !UPT ;  /* 0xffffffff060c7890 */ /* 0x000fd800087fe4ff */
.L_x_1:
[--C-:B--2---:R-:W-:Y:S02]  /*0190*/  SHF.R.U32.HI R2, RZ, UR7, R14.reuse ;  /* 0x00000007ff027c19 */ /* 0x104fe4000801160e */
[C---:B------:R-:W-:Y:S02]  /*01a0*/  LOP3.LUT R4, R15.reuse, UR11, RZ, 0xc0, !PT ;  /* 0x0000000b0f047c12 */ /* 0x040fe4000f8ec0ff */
[----:B------:R-:W-:Y:S01]  /*01b0*/  LOP3.LUT R5, R14, UR12, RZ, 0xc0, !PT ;  /* 0x0000000c0e057c12 */ /* 0x000fe2000f8ec0ff */
[----:B------:R-:W-:Y:S01]  /*01c0*/  IMAD R2, R2, UR5, RZ ;  /* 0x0000000502027c24 */ /* 0x000fe2000f8e02ff */
[----:B------:R-:W-:-:S05]  /*01d0*/  SHF.R.U64 R3, R15, UR7, R14 ;  /* 0x000000070f037c19 */ /* 0x000fca000800120e */
[----:B------:R-:W-:-:S04]  /*01e0*/  IMAD.WIDE.U32 R4, R3, UR5, R4 ;  /* 0x0000000503047c25 */ /* 0x000fc8000f8e0004 */
[----:B------:R-:W-:Y:S01]  /*01f0*/  IMAD R3, R3, UR10, R2 ;  /* 0x0000000a03037c24 */ /* 0x000fe2000f8e0202 */
[----:B-1----:R-:W-:-:S03]  /*0200*/  LEA R2, P0, R4, UR14, 0x4 ;  /* 0x0000000e04027c11 */ /* 0x002fc6000f8020ff */
[----:B------:R-:W-:Y:S01]  /*0210*/  IMAD.IADD R3, R5, 0x1, R3 ;  /* 0x0000000105037824 */ /* 0x000fe200078e0203 */
[----:B------:R-:W-:-:S04]  /*0220*/  LOP3.LUT R5, R4, UR13, RZ, 0xfc, !PT ;  /* 0x0000000d04057c12 */ /* 0x000fc8000f8efcff */
[----:B------:R-:W-:Y:S02]  /*0230*/  LOP3.LUT R6, R3, UR6, RZ, 0xfc, !PT ;  /* 0x0000000603067c12 */ /* 0x000fe4000f8efcff */
[C---:B------:R-:W-:Y:S02]  /*0240*/  LEA R12, P1, R5.reuse, UR14, 0x4 ;  /* 0x0000000e050c7c11 */ /* 0x040fe4000f8220ff */
[----:B------:R-:W-:Y:S02]  /*0250*/  LEA.HI.X R3, R4, UR15, R3, 0x4, P0 ;  /* 0x0000000f04037c11 */ /* 0x000fe400080f2403 */
[----:B------:R-:W-:-:S03]  /*0260*/  LEA.HI.X R13, R5, UR15, R6, 0x4, P1 ;  /* 0x0000000f050d7c11 */ /* 0x000fc600088f2406 */
[----:B0-----:R-:W2:Y:S04]  /*0270*/  LDG.E.128 R4, desc[UR8][R2.64] ;  /* 0x0000000802047981 */ /* 0x001ea8000c1e1d00 */
[----:B------:R-:W2:Y:S01]  /*0280*/  LDG.E.128 R8, desc[UR8][R12.64] ;  /* 0x000000080c087981 */ /* 0x000ea2000c1e1d00 */
[----:B------:R-:W-:Y:S01]  /*0290*/  IADD3 R15, P0, PT, R0, R15, RZ ;  /* 0x0000000f000f7210 */ /* 0x000fe20007f1e0ff */
[----:B------:R-:W-:Y:S01]  /*02a0*/  UMOV UR16, 0x667f3bcc ;  /* 0x667f3bcc00107882 */ /* 0x000fe20000000000 */
[----:B------:R-:W-:-:S03]  /*02b0*/  UMOV UR17, 0x3fe6a09e ;  /* 0x3fe6a09e00117882 */ /* 0x000fc60000000000 */
[----:B------:R-:W-:Y:S01]  /*02c0*/  IMAD.X R14, RZ, RZ, R14, P0 ;  /* 0x000000ffff0e7224 */ /* 0x000fe200000e060e */
[----:B--2---:R-:W-:Y:S02]  /*02d0*/  DADD R16, R4, R8 ;  /* 0x0000000004107229 */ /* 0x004fe40000000008 */
[----:B------:R-:W-:Y:S02]  /*02e0*/  DADD R18, R6, R10 ;  /* 0x0000000006127229 */ /* 0x000fe4000000000a */
[----:B------:R-:W-:Y:S02]  /*02f0*/  DADD R8, R4, -R8 ;  /* 0x0000000004087229 */ /* 0x000fe40000000808 */
[----:B------:R-:W-:Y:S02]  /*0300*/  DADD R10, R6, -R10 ;  /* 0x00000000060a7229 */ /* 0x000fe4000000080a */
[----:B------:R-:W-:Y:S02]  /*0310*/  DMUL R4, R16, UR16 ;  /* 0x0000001010047c28 */ /* 0x000fe40008000000 */
[----:B------:R-:W-:Y:S01]  /*0320*/  DMUL R6, R18, UR16 ;  /* 0x0000001012067c28 */ /* 0x000fe20008000000 */
[--C-:B------:R-:W-:Y:S01]  /*0330*/  SHF.R.U64 R16, R15, UR4, R14.reuse ;  /* 0x000000040f107c19 */ /* 0x100fe2000800120e */
[----:B------:R-:W-:Y:S01]  /*0340*/  DMUL R8, R8, UR16 ;  /* 0x0000001008087c28 */ /* 0x000fe20008000000 */
[----:B------:R-:W-:Y:S01]  /*0350*/  SHF.R.U32.HI R17, RZ, UR4, R14 ;  /* 0x00000004ff117c19 */ /* 0x000fe2000801160e */
[----:B------:R-:W-:Y:S01]  /*0360*/  DMUL R10, R10, UR16 ;  /* 0x000000100a0a7c28 */ /* 0x000fe20008000000 */
[----:B------:R-:W-:-:S02]  /*0370*/  ISETP.NE.U32.AND P0, PT, R16, RZ, PT ;  /* 0x000000ff1000720c */ /* 0x000fc40003f05070 */
[----:B------:R2:W-:Y:S02]  /*0380*/  STG.E.128 desc[UR8][R2.64], R4 ;  /* 0x0000000402007986 */ /* 0x0005e4000c101d08 */
[----:B------:R-:W-:Y:S02]  /*0390*/  ISETP.NE.AND.EX P0, PT, R17, RZ, PT, P0 ;  /* 0x000000ff1100720c */ /* 0x000fe40003f05300 */
[----:B------:R2:W-:Y:S11]  /*03a0*/  STG.E.128 desc[UR8][R12.64], R8 ;  /* 0x000000080c007986 */ /* 0x0005f6000c101d08 */
[----:B------:R-:W-:Y:S05]  /*03b0*/  @!P0 BRA `(.L_x_1) ;  /* 0xfffffffc00748947 */ /* 0x000fea000383ffff */
[----:B------:R-:W-:Y:S05]  /*03c0*/  BSYNC.RECONVERGENT B0 ;  /* 0x0000000000007941 */ /* 0x000fea0003800200 */
.L_x_0:
[----:B------:R-:W-:Y:S05]  /*03d0*/  EXIT ;  /* 0x000000000000794d */ /* 0x000fea0003800000 */
.L_x_2:
[----:B------:R-:W-:-:S00]  /*03e0*/  BRA `(.L_x_2) ;  /* 0xfffffffc00fc7947 */ /* 0x000fc0000383ffff */
[----:B------:R-:W-:-:S00]  /*03f0*/  NOP ;  /* 0x0000000000007918 */ /* 0x000fc00000000000 */
        /* <DEDUP_REMOVED lines=8> */
.L_x_3:


//--------------------- .nv.shared.reserved.0     --------------------------
	.section	.nv.shared.reserved.0,"aw",@nobits
	.weak		__nv_reservedSMEM_offset_0_alias
	.size		__nv_reservedSMEM_offset_0_alias, 0, 64
	.other		__nv_reservedSMEM_offset_0_alias,@"STO_CUDA_RESERVED_SHARED STV_DEFAULT"
__nv_reservedSMEM_offset_0_alias:
	.zero		0
	.zero		64


//--------------------- .nv.constant0._Z15hadamard_kernelP7double2ii --------------------------
	.section	.nv.constant0._Z15hadamard_kernelP7double2ii,"a",@progbits
	.sectionflags	@""
	.align	4
.nv.constant0._Z15hadamard_kernelP7double2ii:
	.zero		912


//--------------------- SYMBOLS --------------------------

	.type		.nv.reservedSmem.offset0,@object
	.size		.nv.reservedSmem.offset0,0x4
